	.headerflags	@"EF_CUDA_TEXMODE_UNIFIED EF_CUDA_64BIT_ADDRESS EF_CUDA_ACCELERATORS EF_CUDA_SM90 EF_CUDA_VIRTUAL_SM(EF_CUDA_SM90)"
	.elftype	@"ET_EXEC"


//--------------------- .nv.info                  --------------------------
	.section	.nv.info,"",@"SHT_CUDA_INFO"
	.align	4


	//----- nvinfo : EIATTR_REGCOUNT
	.align		4
        /*0000*/ 	.byte	0x04, 0x2f
        /*0002*/ 	.short	(.L_3 - .L_2)
	.align		4
.L_2:
        /*0004*/ 	.word	index@(triton_poi_fused__native_batch_norm_legit_no_training_leaky_relu_4)
        /*0008*/ 	.word	0x00000010


	//----- nvinfo : EIATTR_MIN_STACK_SIZE
	.align		4
.L_3:
        /*000c*/ 	.byte	0x04, 0x12
        /*000e*/ 	.short	(.L_5 - .L_4)
	.align		4
.L_4:
        /*0010*/ 	.word	index@(triton_poi_fused__native_batch_norm_legit_no_training_leaky_relu_4)
        /*0014*/ 	.word	0x00000000


	//----- nvinfo : EIATTR_FRAME_SIZE
	.align		4
.L_5:
        /*0018*/ 	.byte	0x04, 0x11
        /*001a*/ 	.short	(.L_7 - .L_6)
	.align		4
.L_6:
        /*001c*/ 	.word	index@(triton_poi_fused__native_batch_norm_legit_no_training_leaky_relu_4)
        /*0020*/ 	.word	0x00000000


	//----- nvinfo : EIATTR_MIN_STACK_SIZE
	.align		4
.L_7:
        /*0024*/ 	.byte	0x04, 0x12
        /*0026*/ 	.short	(.L_9 - .L_8)
	.align		4
.L_8:
        /*0028*/ 	.word	index@(triton_poi_fused__native_batch_norm_legit_no_training_leaky_relu_4)
        /*002c*/ 	.word	0x00000000
.L_9:


//--------------------- .nv.info.triton_poi_fused__native_batch_norm_legit_no_training_leaky_relu_4 --------------------------
	.section	.nv.info.triton_poi_fused__native_batch_norm_legit_no_training_leaky_relu_4,"",@"SHT_CUDA_INFO"
	.sectionflags	@""
	.align	4


	//----- nvinfo : EIATTR_CUDA_API_VERSION
	.align		4
        /*0000*/ 	.byte	0x04, 0x37
        /*0002*/ 	.short	(.L_11 - .L_10)
.L_10:
        /*0004*/ 	.word	0x0000007c


	//----- nvinfo : EIATTR_KPARAM_INFO
	.align		4
.L_11:
        /*0008*/ 	.byte	0x04, 0x17
        /*000a*/ 	.short	(.L_13 - .L_12)
.L_12:
        /*000c*/ 	.word	0x00000000
        /*0010*/ 	.short	0x0006
        /*0012*/ 	.short	0x0030
        /*0014*/ 	.byte	0x00, 0xf0, 0x11, 0x00


	//----- nvinfo : EIATTR_KPARAM_INFO
	.align		4
.L_13:
        /*0018*/ 	.byte	0x04, 0x17
        /*001a*/ 	.short	(.L_15 - .L_14)
.L_14:
        /*001c*/ 	.word	0x00000000
        /*0020*/ 	.short	0x0005
        /*0022*/ 	.short	0x0028
        /*0024*/ 	.byte	0x00, 0xf4, 0x21, 0x00


	//----- nvinfo : EIATTR_KPARAM_INFO
	.align		4
.L_15:
        /*0028*/ 	.byte	0x04, 0x17
        /*002a*/ 	.short	(.L_17 - .L_16)
.L_16:
        /*002c*/ 	.word	0x00000000
        /*0030*/ 	.short	0x0004
        /*0032*/ 	.short	0x0020
        /*0034*/ 	.byte	0x00, 0xf4, 0x21, 0x00


	//----- nvinfo : EIATTR_KPARAM_INFO
	.align		4
.L_17:
        /*0038*/ 	.byte	0x04, 0x17
        /*003a*/ 	.short	(.L_19 - .L_18)
.L_18:
        /*003c*/ 	.word	0x00000000
        /*0040*/ 	.short	0x0003
        /*0042*/ 	.short	0x0018
        /*0044*/ 	.byte	0x00, 0xf4, 0x21, 0x00


	//----- nvinfo : EIATTR_KPARAM_INFO
	.align		4
.L_19:
        /*0048*/ 	.byte	0x04, 0x17
        /*004a*/ 	.short	(.L_21 - .L_20)
.L_20:
        /*004c*/ 	.word	0x00000000
        /*0050*/ 	.short	0x0002
        /*0052*/ 	.short	0x0010
        /*0054*/ 	.byte	0x00, 0xf4, 0x21, 0x00


	//----- nvinfo : EIATTR_KPARAM_INFO
	.align		4
.L_21:
        /*0058*/ 	.byte	0x04, 0x17
        /*005a*/ 	.short	(.L_23 - .L_22)
.L_22:
        /*005c*/ 	.word	0x00000000
        /*0060*/ 	.short	0x0001
        /*0062*/ 	.short	0x0008
        /*0064*/ 	.byte	0x00, 0xf4, 0x21, 0x00


	//----- nvinfo : EIATTR_KPARAM_INFO
	.align		4
.L_23:
        /*0068*/ 	.byte	0x04, 0x17
        /*006a*/ 	.short	(.L_25 - .L_24)
.L_24:
        /*006c*/ 	.word	0x00000000
        /*0070*/ 	.short	0x0000
        /*0072*/ 	.short	0x0000
        /*0074*/ 	.byte	0x00, 0xf4, 0x21, 0x00


	//----- nvinfo : EIATTR_SPARSE_MMA_MASK
	.align		4
.L_25:
        /*0078*/ 	.byte	0x03, 0x50
        /*007a*/ 	.short	0x0000


	//----- nvinfo : EIATTR_MAXREG_COUNT
	.align		4
        /*007c*/ 	.byte	0x03, 0x1b
        /*007e*/ 	.short	0x00ff


	//----- nvinfo : EIATTR_EXIT_INSTR_OFFSETS
	.align		4
        /*0080*/ 	.byte	0x04, 0x1c
        /*0082*/ 	.short	(.L_27 - .L_26)


	//   ....[0]....
.L_26:
        /*0084*/ 	.word	0x00000360


	//----- nvinfo : EIATTR_REQNTID
	.align		4
.L_27:
        /*0088*/ 	.byte	0x04, 0x10
        /*008a*/ 	.short	(.L_29 - .L_28)
.L_28:
        /*008c*/ 	.word	0x00000080
        /*0090*/ 	.word	0x00000001
        /*0094*/ 	.word	0x00000001


	//----- nvinfo : EIATTR_CBANK_PARAM_SIZE
	.align		4
.L_29:
        /*0098*/ 	.byte	0x03, 0x19
        /*009a*/ 	.short	0x0034


	//----- nvinfo : EIATTR_PARAM_CBANK
	.align		4
        /*009c*/ 	.byte	0x04, 0x0a
        /*009e*/ 	.short	(.L_31 - .L_30)
	.align		4
.L_30:
        /*00a0*/ 	.word	index@(.nv.constant0.triton_poi_fused__native_batch_norm_legit_no_training_leaky_relu_4)
        /*00a4*/ 	.short	0x0210
        /*00a6*/ 	.short	0x0034


	//----- nvinfo : EIATTR_SW_WAR
	.align		4
.L_31:
        /*00a8*/ 	.byte	0x04, 0x36
        /*00aa*/ 	.short	(.L_33 - .L_32)
.L_32:
        /*00ac*/ 	.word	0x00000008
.L_33:


//--------------------- .nv.callgraph             --------------------------
	.section	.nv.callgraph,"",@"SHT_CUDA_CALLGRAPH"
	.align	4
	.sectionentsize	8
	.align		4
        /*0000*/ 	.word	0x00000000
	.align		4
        /*0004*/ 	.word	0xffffffff
	.align		4
        /*0008*/ 	.word	0x00000000
	.align		4
        /*000c*/ 	.word	0xfffffffe
	.align		4
        /*0010*/ 	.word	0x00000000
	.align		4
        /*0014*/ 	.word	0xfffffffd
	.align		4
        /*0018*/ 	.word	0x00000000
	.align		4
        /*001c*/ 	.word	0xfffffffc


//--------------------- .nv.constant4             --------------------------
	.section	.nv.constant4,"a",@progbits
	.align	8
	.align		8
.nv.constant4:
        /*0000*/ 	.dword	_$_str
	.align		8
        /*0008*/ 	.dword	_$_str_$_2


//--------------------- .text.triton_poi_fused__native_batch_norm_legit_no_training_leaky_relu_4 --------------------------
	.section	.text.triton_poi_fused__native_batch_norm_legit_no_training_leaky_relu_4,"ax",@progbits
	.align	128
        .global         triton_poi_fused__native_batch_norm_legit_no_training_leaky_relu_4
        .type           triton_poi_fused__native_batch_norm_legit_no_training_leaky_relu_4,@function
        .size           triton_poi_fused__native_batch_norm_legit_no_training_leaky_relu_4,(.L_x_1 - triton_poi_fused__native_batch_norm_legit_no_training_leaky_relu_4)
        .other          triton_poi_fused__native_batch_norm_legit_no_training_leaky_relu_4,@"STO_CUDA_ENTRY STV_DEFAULT"
triton_poi_fused__native_batch_norm_legit_no_training_leaky_relu_4:
.text.triton_poi_fused__native_batch_norm_legit_no_training_leaky_relu_4:
[----:B------:R-:W-:Y:S01]  /*0000*/  LDC R1, c[0x0][0x28] ;  /* 0x00000a00ff017b82 */ /* 0x000fe20000000800 */
[----:B------:R-:W1:Y:S07]  /*0010*/  S2R R0, SR_TID.X ;  /* 0x0000000000007919 */ /* 0x000e6e0000002100 */
[----:B------:R-:W2:Y:S01]  /*0020*/  LDC.64 R6, c[0x0][0x228] ;  /* 0x00008a00ff067b82 */ /* 0x000ea20000000a00 */
[----:B------:R-:W-:Y:S01]  /*0030*/  ULDC.64 UR4, c[0x0][0x208] ;  /* 0x0000820000047ab9 */ /* 0x000fe20000000a00 */
[----:B------:R-:W3:Y:S06]  /*0040*/  S2R R5, SR_CTAID.X ;  /* 0x0000000000057919 */ /* 0x000eec0000002500 */
[----:B------:R-:W4:Y:S08]  /*0050*/  LDC.64 R8, c[0x0][0x230] ;  /* 0x00008c00ff087b82 */ /* 0x000f300000000a00 */
[----:B------:R-:W5:Y:S01]  /*0060*/  LDC.64 R10, c[0x0][0x238] ;  /* 0x00008e00ff0a7b82 */ /* 0x000f620000000a00 */
[----:B-1----:R-:W-:-:S02]  /*0070*/  SHF.L.U32 R0, R0, 0x1, RZ ;  /* 0x0000000100007819 */ /* 0x002fc400000006ff */
[----:B---3--:R-:W-:Y:S02]  /*0080*/  SHF.R.S32.HI R3, RZ, 0x17, R5 ;  /* 0x00000017ff037819 */ /* 0x008fe40000011405 */
[----:B------:R-:W-:Y:S02]  /*0090*/  LOP3.LUT R0, R0, 0xfe, RZ, 0xc0, !PT ;  /* 0x000000fe00007812 */ /* 0x000fe400078ec0ff */
[----:B------:R-:W-:Y:S02]  /*00a0*/  SGXT R3, R3, 0x1 ;  /* 0x000000010303781a */ /* 0x000fe40000000200 */
[----:B------:R-:W-:Y:S02]  /*00b0*/  LEA R0, R5, R0, 0x8 ;  /* 0x0000000005007211 */ /* 0x000fe400078e40ff */
[----:B------:R-:W1:Y:S02]  /*00c0*/  LDC.64 R4, c[0x0][0x220] ;  /* 0x00008800ff047b82 */ /* 0x000e640000000a00 */
[----:B------:R-:W-:-:S04]  /*00d0*/  LEA.HI R3, R3, R0, RZ, 0x2 ;  /* 0x0000000003037211 */ /* 0x000fc800078f10ff */
[--C-:B------:R-:W-:Y:S02]  /*00e0*/  SHF.R.S32.HI R2, RZ, 0x2, R3.reuse ;  /* 0x00000002ff027819 */ /* 0x100fe40000011403 */
[----:B------:R-:W-:-:S04]  /*00f0*/  SHF.R.S32.HI R3, RZ, 0x1f, R3 ;  /* 0x0000001fff037819 */ /* 0x000fc80000011403 */
[----:B------:R-:W-:-:S04]  /*0100*/  LEA.HI R3, R3, R2, RZ, 0x9 ;  /* 0x0000000203037211 */ /* 0x000fc800078f48ff */
[----:B------:R-:W-:-:S04]  /*0110*/  LOP3.LUT R3, R3, 0xfffffe00, RZ, 0xc0, !PT ;  /* 0xfffffe0003037812 */ /* 0x000fc800078ec0ff */
[----:B------:R-:W-:Y:S02]  /*0120*/  IADD3 R13, R2, -R3, RZ ;  /* 0x80000003020d7210 */ /* 0x000fe40007ffe0ff */
[----:B------:R-:W3:Y:S03]  /*0130*/  LDC.64 R2, c[0x0][0x218] ;  /* 0x00008600ff027b82 */ /* 0x000ee60000000a00 */
[----:B--2---:R-:W-:-:S06]  /*0140*/  IMAD.WIDE R6, R13, 0x4, R6 ;  /* 0x000000040d067825 */ /* 0x004fcc00078e0206 */
[----:B------:R-:W2:Y:S01]  /*0150*/  LDG.E.EL R6, desc[UR4][R6.64] ;  /* 0x0000000406067981 */ /* 0x000ea2000c2e1900 */
[----:B-1----:R-:W-:-:S06]  /*0160*/  IMAD.WIDE R4, R13, 0x4, R4 ;  /* 0x000000040d047825 */ /* 0x002fcc00078e0204 */
[----:B------:R-:W2:Y:S01]  /*0170*/  LDG.E.EL R4, desc[UR4][R4.64] ;  /* 0x0000000404047981 */ /* 0x000ea2000c2e1900 */
[----:B---3--:R-:W-:-:S06]  /*0180*/  IMAD.WIDE R2, R0, 0x4, R2 ;  /* 0x0000000400027825 */ /* 0x008fcc00078e0202 */
[----:B------:R-:W3:Y:S01]  /*0190*/  LDG.E.64 R2, desc[UR4][R2.64] ;  /* 0x0000000402027981 */ /* 0x000ee2000c1e1b00 */
[----:B----4-:R-:W-:-:S04]  /*01a0*/  IMAD.WIDE R8, R13, 0x4, R8 ;  /* 0x000000040d087825 */ /* 0x010fc800078e0208 */
[----:B-----5:R-:W-:Y:S02]  /*01b0*/  IMAD.WIDE R10, R13, 0x4, R10 ;  /* 0x000000040d0a7825 */ /* 0x020fe400078e020a */
[----:B------:R-:W4:Y:S04]  /*01c0*/  LDG.E.EL R8, desc[UR4][R8.64] ;  /* 0x0000000408087981 */ /* 0x000f28000c2e1900 */
[----:B------:R-:W4:Y:S01]  /*01d0*/  LDG.E.EL R11, desc[UR4][R10.64] ;  /* 0x000000040a0b7981 */ /* 0x000f22000c2e1900 */
[----:B------:R-:W-:Y:S01]  /*01e0*/  HFMA2.MMA R12, -RZ, RZ, 1.625, 0 ;  /* 0x3e800000ff0c7435 */ /* 0x000fe200000001ff */
[----:B--2---:R-:W-:-:S04]  /*01f0*/  FADD R6, R6, 9.9999997473787516356e-06 ;  /* 0x3727c5ac06067421 */ /* 0x004fc80000000000 */
[----:B------:R-:W1:Y:S02]  /*0200*/  MUFU.SQRT R7, R6 ;  /* 0x0000000600077308 */ /* 0x000e640000002000 */
[C---:B-1----:R-:W-:Y:S02]  /*0210*/  FSETP.GT.AND P0, PT, R7.reuse, 8.50705917302346158658e+37, PT ;  /* 0x7e8000000700780b */ /* 0x042fe40003f04000 */
[----:B------:R-:W-:-:S11]  /*0220*/  FSETP.GEU.AND P1, PT, R7, 1.175494350822287508e-38, PT ;  /* 0x008000000700780b */ /* 0x000fd60003f2e000 */
[----:B------:R-:W-:-:S04]  /*0230*/  @P0 FMUL R7, R7, 0.25 ;  /* 0x3e80000007070820 */ /* 0x000fc80000400000 */
[----:B------:R-:W-:-:S06]  /*0240*/  @!P1 FMUL R7, R7, 16777216 ;  /* 0x4b80000007079820 */ /* 0x000fcc0000400000 */
[----:B------:R-:W1:Y:S01]  /*0250*/  MUFU.RCP R7, R7 ;  /* 0x0000000700077308 */ /* 0x000e620000001000 */
[----:B------:R-:W-:Y:S01]  /*0260*/  FSEL R12, R12, 1, P0 ;  /* 0x3f8000000c0c7808 */ /* 0x000fe20000000000 */
[----:B---3--:R-:W-:-:S04]  /*0270*/  FADD R5, R3, -R4 ;  /* 0x8000000403057221 */ /* 0x008fc80000000000 */
[----:B------:R-:W-:Y:S01]  /*0280*/  @!P1 FMUL R12, R12, 16777216 ;  /* 0x4b8000000c0c9820 */ /* 0x000fe20000400000 */
[----:B------:R-:W-:Y:S02]  /*0290*/  FADD R4, R2, -R4 ;  /* 0x8000000402047221 */ /* 0x000fe40000000000 */
[----:B------:R-:W2:Y:S01]  /*02a0*/  LDC.64 R2, c[0x0][0x210] ;  /* 0x00008400ff027b82 */ /* 0x000ea20000000a00 */
[----:B-1----:R-:W-:-:S04]  /*02b0*/  FMUL R12, R7, R12 ;  /* 0x0000000c070c7220 */ /* 0x002fc80000400000 */
[-C--:B------:R-:W-:Y:S01]  /*02c0*/  FMUL R4, R4, R12.reuse ;  /* 0x0000000c04047220 */ /* 0x080fe20000400000 */
[----:B------:R-:W-:-:S03]  /*02d0*/  FMUL R12, R5, R12 ;  /* 0x0000000c050c7220 */ /* 0x000fc60000400000 */
[C-C-:B----4-:R-:W-:Y:S01]  /*02e0*/  FFMA R4, R8.reuse, R4, R11.reuse ;  /* 0x0000000408047223 */ /* 0x150fe2000000000b */
[----:B------:R-:W-:-:S04]  /*02f0*/  FFMA R5, R8, R12, R11 ;  /* 0x0000000c08057223 */ /* 0x000fc8000000000b */
[----:B------:R-:W-:Y:S02]  /*0300*/  FSETP.GT.AND P0, PT, R4, RZ, PT ;  /* 0x000000ff0400720b */ /* 0x000fe40003f04000 */
[----:B------:R-:W-:Y:S01]  /*0310*/  FSETP.GT.AND P1, PT, R5, RZ, PT ;  /* 0x000000ff0500720b */ /* 0x000fe20003f24000 */
[----:B--2---:R-:W-:-:S10]  /*0320*/  IMAD.WIDE R2, R0, 0x4, R2 ;  /* 0x0000000400027825 */ /* 0x004fd400078e0202 */
[----:B------:R-:W-:Y:S02]  /*0330*/  @!P0 FMUL R4, R4, 0.10000000149011611938 ;  /* 0x3dcccccd04048820 */ /* 0x000fe40000400000 */
[----:B------:R-:W-:-:S05]  /*0340*/  @!P1 FMUL R5, R5, 0.10000000149011611938 ;  /* 0x3dcccccd05059820 */ /* 0x000fca0000400000 */
[----:B------:R-:W-:Y:S01]  /*0350*/  STG.E.64 desc[UR4][R2.64], R4 ;  /* 0x0000000402007986 */ /* 0x000fe2000c101b04 */
[----:B------:R-:W-:Y:S05]  /*0360*/  EXIT ;  /* 0x000000000000794d */ /* 0x000fea0003800000 */
.L_x_0:
[----:B------:R-:W-:-:S00]  /*0370*/  BRA `(.L_x_0) ;  /* 0xfffffffc00fc7947 */ /* 0x000fc0000383ffff */
[----:B------:R-:W-:-:S00]  /*0380*/  NOP ;  /* 0x0000000000007918 */ /* 0x000fc00000000000 */
[----:B------:R-:W-:-:S00]  /*0390*/  NOP ;  /* 0x0000000000007918 */ /* 0x000fc00000000000 */
[----:B------:R-:W-:-:S00]  /*03a0*/  NOP ;  /* 0x0000000000007918 */ /* 0x000fc00000000000 */
[----:B------:R-:W-:-:S00]  /*03b0*/  NOP ;  /* 0x0000000000007918 */ /* 0x000fc00000000000 */
[----:B------:R-:W-:-:S00]  /*03c0*/  NOP ;  /* 0x0000000000007918 */ /* 0x000fc00000000000 */
[----:B------:R-:W-:-:S00]  /*03d0*/  NOP ;  /* 0x0000000000007918 */ /* 0x000fc00000000000 */
[----:B------:R-:W-:-:S00]  /*03e0*/  NOP ;  /* 0x0000000000007918 */ /* 0x000fc00000000000 */
[----:B------:R-:W-:-:S00]  /*03f0*/  NOP ;  /* 0x0000000000007918 */ /* 0x000fc00000000000 */
.L_x_1:


//--------------------- .nv.global.init           --------------------------
	.section	.nv.global.init,"aw",@progbits
.nv.global.init:
	.type		_$_str,@object
	.size		_$_str,(_$_str_$_2 - _$_str)
_$_str:
        /*0000*/ 	.byte	0x5f, 0x5f, 0x43, 0x55, 0x44, 0x41, 0x5f, 0x46, 0x54, 0x5a, 0x00
	.type		_$_str_$_2,@object
	.size		_$_str_$_2,(.L_1 - _$_str_$_2)
_$_str_$_2:
        /*000b*/ 	.byte	0x5f, 0x5f, 0x43, 0x55, 0x44, 0x41, 0x5f, 0x50, 0x52, 0x45, 0x43, 0x5f, 0x53, 0x51, 0x52, 0x54
        /*001b*/ 	.byte	0x00
.L_1:


//--------------------- .nv.constant0.triton_poi_fused__native_batch_norm_legit_no_training_leaky_relu_4 --------------------------
	.section	.nv.constant0.triton_poi_fused__native_batch_norm_legit_no_training_leaky_relu_4,"a",@progbits
	.sectionflags	@""
	.align	4
.nv.constant0.triton_poi_fused__native_batch_norm_legit_no_training_leaky_relu_4:
	.zero		580
